	.headerflags	@"EF_CUDA_TEXMODE_UNIFIED EF_CUDA_64BIT_ADDRESS EF_CUDA_ACCELERATORS EF_CUDA_SM90 EF_CUDA_VIRTUAL_SM(EF_CUDA_SM90)"
	.elftype	@"ET_EXEC"


//--------------------- .nv.info                  --------------------------
	.section	.nv.info,"",@"SHT_CUDA_INFO"
	.align	4


	//----- nvinfo : EIATTR_REGCOUNT
	.align		4
        /*0000*/ 	.byte	0x04, 0x2f
        /*0002*/ 	.short	(.L_3 - .L_2)
	.align		4
.L_2:
        /*0004*/ 	.word	index@(triton_poi_fused__native_batch_norm_legit_no_training_relu_0)
        /*0008*/ 	.word	0x00000014


	//----- nvinfo : EIATTR_MIN_STACK_SIZE
	.align		4
.L_3:
        /*000c*/ 	.byte	0x04, 0x12
        /*000e*/ 	.short	(.L_5 - .L_4)
	.align		4
.L_4:
        /*0010*/ 	.word	index@(triton_poi_fused__native_batch_norm_legit_no_training_relu_0)
        /*0014*/ 	.word	0x00000000


	//----- nvinfo : EIATTR_FRAME_SIZE
	.align		4
.L_5:
        /*0018*/ 	.byte	0x04, 0x11
        /*001a*/ 	.short	(.L_7 - .L_6)
	.align		4
.L_6:
        /*001c*/ 	.word	index@(triton_poi_fused__native_batch_norm_legit_no_training_relu_0)
        /*0020*/ 	.word	0x00000000


	//----- nvinfo : EIATTR_MIN_STACK_SIZE
	.align		4
.L_7:
        /*0024*/ 	.byte	0x04, 0x12
        /*0026*/ 	.short	(.L_9 - .L_8)
	.align		4
.L_8:
        /*0028*/ 	.word	index@(triton_poi_fused__native_batch_norm_legit_no_training_relu_0)
        /*002c*/ 	.word	0x00000000
.L_9:


//--------------------- .nv.info.triton_poi_fused__native_batch_norm_legit_no_training_relu_0 --------------------------
	.section	.nv.info.triton_poi_fused__native_batch_norm_legit_no_training_relu_0,"",@"SHT_CUDA_INFO"
	.sectionflags	@""
	.align	4


	//----- nvinfo : EIATTR_CUDA_API_VERSION
	.align		4
        /*0000*/ 	.byte	0x04, 0x37
        /*0002*/ 	.short	(.L_11 - .L_10)
.L_10:
        /*0004*/ 	.word	0x0000007c


	//----- nvinfo : EIATTR_KPARAM_INFO
	.align		4
.L_11:
        /*0008*/ 	.byte	0x04, 0x17
        /*000a*/ 	.short	(.L_13 - .L_12)
.L_12:
        /*000c*/ 	.word	0x00000000
        /*0010*/ 	.short	0x0006
        /*0012*/ 	.short	0x0030
        /*0014*/ 	.byte	0x00, 0xf0, 0x11, 0x00


	//----- nvinfo : EIATTR_KPARAM_INFO
	.align		4
.L_13:
        /*0018*/ 	.byte	0x04, 0x17
        /*001a*/ 	.short	(.L_15 - .L_14)
.L_14:
        /*001c*/ 	.word	0x00000000
        /*0020*/ 	.short	0x0005
        /*0022*/ 	.short	0x0028
        /*0024*/ 	.byte	0x00, 0xf4, 0x21, 0x00


	//----- nvinfo : EIATTR_KPARAM_INFO
	.align		4
.L_15:
        /*0028*/ 	.byte	0x04, 0x17
        /*002a*/ 	.short	(.L_17 - .L_16)
.L_16:
        /*002c*/ 	.word	0x00000000
        /*0030*/ 	.short	0x0004
        /*0032*/ 	.short	0x0020
        /*0034*/ 	.byte	0x00, 0xf4, 0x21, 0x00


	//----- nvinfo : EIATTR_KPARAM_INFO
	.align		4
.L_17:
        /*0038*/ 	.byte	0x04, 0x17
        /*003a*/ 	.short	(.L_19 - .L_18)
.L_18:
        /*003c*/ 	.word	0x00000000
        /*0040*/ 	.short	0x0003
        /*0042*/ 	.short	0x0018
        /*0044*/ 	.byte	0x00, 0xf4, 0x21, 0x00


	//----- nvinfo : EIATTR_KPARAM_INFO
	.align		4
.L_19:
        /*0048*/ 	.byte	0x04, 0x17
        /*004a*/ 	.short	(.L_21 - .L_20)
.L_20:
        /*004c*/ 	.word	0x00000000
        /*0050*/ 	.short	0x0002
        /*0052*/ 	.short	0x0010
        /*0054*/ 	.byte	0x00, 0xf4, 0x21, 0x00


	//----- nvinfo : EIATTR_KPARAM_INFO
	.align		4
.L_21:
        /*0058*/ 	.byte	0x04, 0x17
        /*005a*/ 	.short	(.L_23 - .L_22)
.L_22:
        /*005c*/ 	.word	0x00000000
        /*0060*/ 	.short	0x0001
        /*0062*/ 	.short	0x0008
        /*0064*/ 	.byte	0x00, 0xf4, 0x21, 0x00


	//----- nvinfo : EIATTR_KPARAM_INFO
	.align		4
.L_23:
        /*0068*/ 	.byte	0x04, 0x17
        /*006a*/ 	.short	(.L_25 - .L_24)
.L_24:
        /*006c*/ 	.word	0x00000000
        /*0070*/ 	.short	0x0000
        /*0072*/ 	.short	0x0000
        /*0074*/ 	.byte	0x00, 0xf4, 0x21, 0x00


	//----- nvinfo : EIATTR_SPARSE_MMA_MASK
	.align		4
.L_25:
        /*0078*/ 	.byte	0x03, 0x50
        /*007a*/ 	.short	0x0000


	//----- nvinfo : EIATTR_MAXREG_COUNT
	.align		4
        /*007c*/ 	.byte	0x03, 0x1b
        /*007e*/ 	.short	0x00ff


	//----- nvinfo : EIATTR_EXIT_INSTR_OFFSETS
	.align		4
        /*0080*/ 	.byte	0x04, 0x1c
        /*0082*/ 	.short	(.L_27 - .L_26)


	//   ....[0]....
.L_26:
        /*0084*/ 	.word	0x00000330


	//   ....[1]....
        /*0088*/ 	.word	0x00000350


	//----- nvinfo : EIATTR_REQNTID
	.align		4
.L_27:
        /*008c*/ 	.byte	0x04, 0x10
        /*008e*/ 	.short	(.L_29 - .L_28)
.L_28:
        /*0090*/ 	.word	0x00000020
        /*0094*/ 	.word	0x00000001
        /*0098*/ 	.word	0x00000001


	//----- nvinfo : EIATTR_CBANK_PARAM_SIZE
	.align		4
.L_29:
        /*009c*/ 	.byte	0x03, 0x19
        /*009e*/ 	.short	0x0034


	//----- nvinfo : EIATTR_PARAM_CBANK
	.align		4
        /*00a0*/ 	.byte	0x04, 0x0a
        /*00a2*/ 	.short	(.L_31 - .L_30)
	.align		4
.L_30:
        /*00a4*/ 	.word	index@(.nv.constant0.triton_poi_fused__native_batch_norm_legit_no_training_relu_0)
        /*00a8*/ 	.short	0x0210
        /*00aa*/ 	.short	0x0034


	//----- nvinfo : EIATTR_SW_WAR
	.align		4
.L_31:
        /*00ac*/ 	.byte	0x04, 0x36
        /*00ae*/ 	.short	(.L_33 - .L_32)
.L_32:
        /*00b0*/ 	.word	0x00000008
.L_33:


//--------------------- .nv.callgraph             --------------------------
	.section	.nv.callgraph,"",@"SHT_CUDA_CALLGRAPH"
	.align	4
	.sectionentsize	8
	.align		4
        /*0000*/ 	.word	0x00000000
	.align		4
        /*0004*/ 	.word	0xffffffff
	.align		4
        /*0008*/ 	.word	0x00000000
	.align		4
        /*000c*/ 	.word	0xfffffffe
	.align		4
        /*0010*/ 	.word	0x00000000
	.align		4
        /*0014*/ 	.word	0xfffffffd
	.align		4
        /*0018*/ 	.word	0x00000000
	.align		4
        /*001c*/ 	.word	0xfffffffc


//--------------------- .nv.constant4             --------------------------
	.section	.nv.constant4,"a",@progbits
	.align	8
	.align		8
.nv.constant4:
        /*0000*/ 	.dword	_$_str
	.align		8
        /*0008*/ 	.dword	_$_str_$_2


//--------------------- .text.triton_poi_fused__native_batch_norm_legit_no_training_relu_0 --------------------------
	.section	.text.triton_poi_fused__native_batch_norm_legit_no_training_relu_0,"ax",@progbits
	.align	128
        .global         triton_poi_fused__native_batch_norm_legit_no_training_relu_0
        .type           triton_poi_fused__native_batch_norm_legit_no_training_relu_0,@function
        .size           triton_poi_fused__native_batch_norm_legit_no_training_relu_0,(.L_x_1 - triton_poi_fused__native_batch_norm_legit_no_training_relu_0)
        .other          triton_poi_fused__native_batch_norm_legit_no_training_relu_0,@"STO_CUDA_ENTRY STV_DEFAULT"
triton_poi_fused__native_batch_norm_legit_no_training_relu_0:
.text.triton_poi_fused__native_batch_norm_legit_no_training_relu_0:
[----:B------:R-:W0:Y:S01]  /*0000*/  LDC R1, c[0x0][0x28] ;  /* 0x00000a00ff017b82 */ /* 0x000e220000000800 */
[----:B------:R-:W1:Y:S07]  /*0010*/  S2R R0, SR_TID.X ;  /* 0x0000000000007919 */ /* 0x000e6e0000002100 */
[----:B------:R-:W2:Y:S01]  /*0020*/  LDC.64 R6, c[0x0][0x220] ;  /* 0x00008800ff067b82 */ /* 0x000ea20000000a00 */
[----:B------:R-:W-:Y:S01]  /*0030*/  HFMA2.MMA R12, -RZ, RZ, 0, 0 ;  /* 0x00000000ff0c7435 */ /* 0x000fe200000001ff */
[----:B------:R-:W-:Y:S01]  /*0040*/  ULDC.64 UR4, c[0x0][0x208] ;  /* 0x0000820000047ab9 */ /* 0x000fe20000000a00 */
[----:B------:R-:W3:Y:S05]  /*0050*/  S2R R13, SR_CTAID.X ;  /* 0x00000000000d7919 */ /* 0x000eea0000002500 */
[----:B------:R-:W4:Y:S08]  /*0060*/  LDC.64 R4, c[0x0][0x218] ;  /* 0x00008600ff047b82 */ /* 0x000f300000000a00 */
[----:B------:R-:W5:Y:S08]  /*0070*/  LDC.64 R8, c[0x0][0x228] ;  /* 0x00008a00ff087b82 */ /* 0x000f700000000a00 */
[----:B------:R-:W4:Y:S01]  /*0080*/  LDC.64 R10, c[0x0][0x230] ;  /* 0x00008c00ff0a7b82 */ /* 0x000f220000000a00 */
[----:B-1----:R-:W-:-:S02]  /*0090*/  LOP3.LUT R0, R0, 0x1f, RZ, 0xc0, !PT ;  /* 0x0000001f00007812 */ /* 0x002fc400078ec0ff */
[----:B---3--:R-:W-:Y:S02]  /*00a0*/  SHF.R.U32.HI R2, RZ, 0x1a, R13 ;  /* 0x0000001aff027819 */ /* 0x008fe4000001160d */
[----:B------:R-:W-:Y:S02]  /*00b0*/  LEA R13, R13, R0, 0x5 ;  /* 0x000000000d0d7211 */ /* 0x000fe400078e28ff */
[----:B------:R-:W-:Y:S02]  /*00c0*/  SGXT.U32 R0, R2, 0x1 ;  /* 0x000000010200781a */ /* 0x000fe40000000000 */
[----:B------:R-:W-:Y:S02]  /*00d0*/  ISETP.GE.AND P0, PT, R13, 0x20, PT ;  /* 0x000000200d00780c */ /* 0x000fe40003f06270 */
[----:B------:R-:W-:-:S04]  /*00e0*/  IADD3 R0, R13, R0, RZ ;  /* 0x000000000d007210 */ /* 0x000fc80007ffe0ff */
[----:B------:R-:W-:-:S04]  /*00f0*/  SHF.R.S32.HI R0, RZ, 0x1, R0 ;  /* 0x00000001ff007819 */ /* 0x000fc80000011400 */
[----:B------:R-:W-:-:S04]  /*0100*/  LEA.HI R2, R0, R0, RZ, 0x2 ;  /* 0x0000000000027211 */ /* 0x000fc800078f10ff */
[----:B------:R-:W-:-:S05]  /*0110*/  LOP3.LUT R3, R2, 0xfffffffc, RZ, 0xc0, !PT ;  /* 0xfffffffc02037812 */ /* 0x000fca00078ec0ff */
[----:B------:R-:W-:Y:S02]  /*0120*/  IMAD.IADD R15, R0, 0x1, -R3 ;  /* 0x00000001000f7824 */ /* 0x000fe400078e0a03 */
[----:B------:R-:W1:Y:S02]  /*0130*/  LDC.64 R2, c[0x0][0x210] ;  /* 0x00008400ff027b82 */ /* 0x000e640000000a00 */
[----:B--2---:R-:W-:-:S05]  /*0140*/  IMAD.WIDE R6, R15, 0x4, R6 ;  /* 0x000000040f067825 */ /* 0x004fca00078e0206 */
[----:B------:R5:W2:Y:S01]  /*0150*/  @!P0 LDG.E.EL R12, desc[UR4][R6.64] ;  /* 0x00000004060c8981 */ /* 0x000aa2000c2e1900 */
[----:B------:R-:W-:Y:S01]  /*0160*/  IMAD.MOV.U32 R0, RZ, RZ, RZ ;  /* 0x000000ffff007224 */ /* 0x000fe200078e00ff */
[----:B------:R-:W-:Y:S01]  /*0170*/  MOV R17, RZ ;  /* 0x000000ff00117202 */ /* 0x000fe20000000f00 */
[----:B----4-:R-:W-:-:S05]  /*0180*/  IMAD.WIDE R4, R15, 0x4, R4 ;  /* 0x000000040f047825 */ /* 0x010fca00078e0204 */
[----:B------:R3:W4:Y:S01]  /*0190*/  @!P0 LDG.E.EL R17, desc[UR4][R4.64] ;  /* 0x0000000404118981 */ /* 0x000722000c2e1900 */
[----:B-----5:R-:W-:-:S04]  /*01a0*/  IMAD.WIDE R6, R15, 0x4, R8 ;  /* 0x000000040f067825 */ /* 0x020fc800078e0208 */
[----:B-1----:R-:W-:-:S04]  /*01b0*/  IMAD.WIDE R2, R13, 0x4, R2 ;  /* 0x000000040d027825 */ /* 0x002fc800078e0202 */
[----:B0-----:R-:W-:Y:S01]  /*01c0*/  IMAD.WIDE R8, R15, 0x4, R10 ;  /* 0x000000040f087825 */ /* 0x001fe200078e020a */
[----:B------:R0:W4:Y:S01]  /*01d0*/  @!P0 LDG.E R0, desc[UR4][R2.64] ;  /* 0x0000000402008981 */ /* 0x000122000c1e1900 */
[----:B------:R-:W-:-:S06]  /*01e0*/  CS2R R10, SRZ ;  /* 0x00000000000a7805 */ /* 0x000fcc000001ff00 */
[----:B------:R-:W5:Y:S01]  /*01f0*/  @!P0 LDG.E.EL R10, desc[UR4][R6.64] ;  /* 0x00000004060a8981 */ /* 0x000f62000c2e1900 */
[----:B---3--:R-:W-:Y:S01]  /*0200*/  IMAD.MOV.U32 R5, RZ, RZ, 0x3e800000 ;  /* 0x3e800000ff057424 */ /* 0x008fe200078e00ff */
[----:B0-----:R-:W0:Y:S02]  /*0210*/  LDC.64 R2, c[0x0][0x238] ;  /* 0x00008e00ff027b82 */ /* 0x001e240000000a00 */
[----:B------:R-:W5:Y:S01]  /*0220*/  @!P0 LDG.E.EL R11, desc[UR4][R8.64] ;  /* 0x00000004080b8981 */ /* 0x000f62000c2e1900 */
[----:B0-----:R-:W-:-:S04]  /*0230*/  IMAD.WIDE R2, R13, 0x4, R2 ;  /* 0x000000040d027825 */ /* 0x001fc800078e0202 */
[----:B--2---:R-:W-:-:S04]  /*0240*/  FADD R12, R12, 9.9999997473787516356e-06 ;  /* 0x3727c5ac0c0c7421 */ /* 0x004fc80000000000 */
[----:B------:R-:W0:Y:S02]  /*0250*/  MUFU.SQRT R14, R12 ;  /* 0x0000000c000e7308 */ /* 0x000e240000002000 */
[C---:B0-----:R-:W-:Y:S02]  /*0260*/  FSETP.GT.AND P1, PT, R14.reuse, 8.50705917302346158658e+37, PT ;  /* 0x7e8000000e00780b */ /* 0x041fe40003f24000 */
[----:B------:R-:W-:-:S11]  /*0270*/  FSETP.GEU.AND P2, PT, R14, 1.175494350822287508e-38, PT ;  /* 0x008000000e00780b */ /* 0x000fd60003f4e000 */
[----:B------:R-:W-:-:S04]  /*0280*/  @P1 FMUL R14, R14, 0.25 ;  /* 0x3e8000000e0e1820 */ /* 0x000fc80000400000 */
[----:B------:R-:W-:-:S06]  /*0290*/  @!P2 FMUL R14, R14, 16777216 ;  /* 0x4b8000000e0ea820 */ /* 0x000fcc0000400000 */
[----:B------:R-:W0:Y:S01]  /*02a0*/  MUFU.RCP R14, R14 ;  /* 0x0000000e000e7308 */ /* 0x000e220000001000 */
[----:B------:R-:W-:Y:S01]  /*02b0*/  FSEL R5, R5, 1, P1 ;  /* 0x3f80000005057808 */ /* 0x000fe20000800000 */
[----:B----4-:R-:W-:-:S04]  /*02c0*/  FADD R0, -R17, R0 ;  /* 0x0000000011007221 */ /* 0x010fc80000000100 */
[----:B------:R-:W-:-:S04]  /*02d0*/  @!P2 FMUL R5, R5, 16777216 ;  /* 0x4b8000000505a820 */ /* 0x000fc80000400000 */
[----:B0-----:R-:W-:-:S04]  /*02e0*/  FMUL R5, R14, R5 ;  /* 0x000000050e057220 */ /* 0x001fc80000400000 */
[----:B------:R-:W-:-:S04]  /*02f0*/  FMUL R0, R0, R5 ;  /* 0x0000000500007220 */ /* 0x000fc80000400000 */
[----:B-----5:R-:W-:-:S05]  /*0300*/  FFMA R0, R0, R10, R11 ;  /* 0x0000000a00007223 */ /* 0x020fca000000000b */
[----:B------:R-:W-:-:S04]  /*0310*/  FSETP.GEU.AND P1, PT, R0, RZ, PT ;  /* 0x000000ff0000720b */ /* 0x000fc80003f2e000 */
[----:B------:R-:W-:Y:S01]  /*0320*/  FSEL R5, R0, RZ, P1 ;  /* 0x000000ff00057208 */ /* 0x000fe20000800000 */
[----:B------:R-:W-:Y:S08]  /*0330*/  @P0 EXIT ;  /* 0x000000000000094d */ /* 0x000ff00003800000 */
[----:B------:R-:W-:Y:S01]  /*0340*/  STG.E desc[UR4][R2.64], R5 ;  /* 0x0000000502007986 */ /* 0x000fe2000c101904 */
[----:B------:R-:W-:Y:S05]  /*0350*/  EXIT ;  /* 0x000000000000794d */ /* 0x000fea0003800000 */
.L_x_0:
[----:B------:R-:W-:-:S00]  /*0360*/  BRA `(.L_x_0) ;  /* 0xfffffffc00fc7947 */ /* 0x000fc0000383ffff */
[----:B------:R-:W-:-:S00]  /*0370*/  NOP ;  /* 0x0000000000007918 */ /* 0x000fc00000000000 */
        /* <DEDUP_REMOVED lines=8> */
.L_x_1:


//--------------------- .nv.global.init           --------------------------
	.section	.nv.global.init,"aw",@progbits
.nv.global.init:
	.type		_$_str,@object
	.size		_$_str,(_$_str_$_2 - _$_str)
_$_str:
        /*0000*/ 	.byte	0x5f, 0x5f, 0x43, 0x55, 0x44, 0x41, 0x5f, 0x46, 0x54, 0x5a, 0x00
	.type		_$_str_$_2,@object
	.size		_$_str_$_2,(.L_1 - _$_str_$_2)
_$_str_$_2:
        /*000b*/ 	.byte	0x5f, 0x5f, 0x43, 0x55, 0x44, 0x41, 0x5f, 0x50, 0x52, 0x45, 0x43, 0x5f, 0x53, 0x51, 0x52, 0x54
        /*001b*/ 	.byte	0x00
.L_1:


//--------------------- .nv.constant0.triton_poi_fused__native_batch_norm_legit_no_training_relu_0 --------------------------
	.section	.nv.constant0.triton_poi_fused__native_batch_norm_legit_no_training_relu_0,"a",@progbits
	.sectionflags	@""
	.align	4
.nv.constant0.triton_poi_fused__native_batch_norm_legit_no_training_relu_0:
	.zero		580
